	.headerflags	@"EF_CUDA_TEXMODE_UNIFIED EF_CUDA_64BIT_ADDRESS EF_CUDA_ACCELERATORS EF_CUDA_SM90 EF_CUDA_VIRTUAL_SM(EF_CUDA_SM90)"
	.elftype	@"ET_EXEC"


//--------------------- .nv.info                  --------------------------
	.section	.nv.info,"",@"SHT_CUDA_INFO"
	.align	4


	//----- nvinfo : EIATTR_REGCOUNT
	.align		4
        /*0000*/ 	.byte	0x04, 0x2f
        /*0002*/ 	.short	(.L_1 - .L_0)
	.align		4
.L_0:
        /*0004*/ 	.word	index@(triton_poi_fused_convolution_leaky_relu_pixel_shuffle_9)
        /*0008*/ 	.word	0x0000001d


	//----- nvinfo : EIATTR_MIN_STACK_SIZE
	.align		4
.L_1:
        /*000c*/ 	.byte	0x04, 0x12
        /*000e*/ 	.short	(.L_3 - .L_2)
	.align		4
.L_2:
        /*0010*/ 	.word	index@(triton_poi_fused_convolution_leaky_relu_pixel_shuffle_9)
        /*0014*/ 	.word	0x00000000


	//----- nvinfo : EIATTR_FRAME_SIZE
	.align		4
.L_3:
        /*0018*/ 	.byte	0x04, 0x11
        /*001a*/ 	.short	(.L_5 - .L_4)
	.align		4
.L_4:
        /*001c*/ 	.word	index@(triton_poi_fused_convolution_leaky_relu_pixel_shuffle_9)
        /*0020*/ 	.word	0x00000000


	//----- nvinfo : EIATTR_MIN_STACK_SIZE
	.align		4
.L_5:
        /*0024*/ 	.byte	0x04, 0x12
        /*0026*/ 	.short	(.L_7 - .L_6)
	.align		4
.L_6:
        /*0028*/ 	.word	index@(triton_poi_fused_convolution_leaky_relu_pixel_shuffle_9)
        /*002c*/ 	.word	0x00000000
.L_7:


//--------------------- .nv.info.triton_poi_fused_convolution_leaky_relu_pixel_shuffle_9 --------------------------
	.section	.nv.info.triton_poi_fused_convolution_leaky_relu_pixel_shuffle_9,"",@"SHT_CUDA_INFO"
	.sectionflags	@""
	.align	4


	//----- nvinfo : EIATTR_CUDA_API_VERSION
	.align		4
        /*0000*/ 	.byte	0x04, 0x37
        /*0002*/ 	.short	(.L_9 - .L_8)
.L_8:
        /*0004*/ 	.word	0x0000007c


	//----- nvinfo : EIATTR_KPARAM_INFO
	.align		4
.L_9:
        /*0008*/ 	.byte	0x04, 0x17
        /*000a*/ 	.short	(.L_11 - .L_10)
.L_10:
        /*000c*/ 	.word	0x00000000
        /*0010*/ 	.short	0x0005
        /*0012*/ 	.short	0x0024
        /*0014*/ 	.byte	0x00, 0xf0, 0x11, 0x00


	//----- nvinfo : EIATTR_KPARAM_INFO
	.align		4
.L_11:
        /*0018*/ 	.byte	0x04, 0x17
        /*001a*/ 	.short	(.L_13 - .L_12)
.L_12:
        /*001c*/ 	.word	0x00000000
        /*0020*/ 	.short	0x0004
        /*0022*/ 	.short	0x0020
        /*0024*/ 	.byte	0x00, 0xf0, 0x11, 0x00


	//----- nvinfo : EIATTR_KPARAM_INFO
	.align		4
.L_13:
        /*0028*/ 	.byte	0x04, 0x17
        /*002a*/ 	.short	(.L_15 - .L_14)
.L_14:
        /*002c*/ 	.word	0x00000000
        /*0030*/ 	.short	0x0003
        /*0032*/ 	.short	0x0018
        /*0034*/ 	.byte	0x00, 0xf4, 0x21, 0x00


	//----- nvinfo : EIATTR_KPARAM_INFO
	.align		4
.L_15:
        /*0038*/ 	.byte	0x04, 0x17
        /*003a*/ 	.short	(.L_17 - .L_16)
.L_16:
        /*003c*/ 	.word	0x00000000
        /*0040*/ 	.short	0x0002
        /*0042*/ 	.short	0x0010
        /*0044*/ 	.byte	0x00, 0xf4, 0x21, 0x00


	//----- nvinfo : EIATTR_KPARAM_INFO
	.align		4
.L_17:
        /*0048*/ 	.byte	0x04, 0x17
        /*004a*/ 	.short	(.L_19 - .L_18)
.L_18:
        /*004c*/ 	.word	0x00000000
        /*0050*/ 	.short	0x0001
        /*0052*/ 	.short	0x0008
        /*0054*/ 	.byte	0x00, 0xf4, 0x21, 0x00


	//----- nvinfo : EIATTR_KPARAM_INFO
	.align		4
.L_19:
        /*0058*/ 	.byte	0x04, 0x17
        /*005a*/ 	.short	(.L_21 - .L_20)
.L_20:
        /*005c*/ 	.word	0x00000000
        /*0060*/ 	.short	0x0000
        /*0062*/ 	.short	0x0000
        /*0064*/ 	.byte	0x00, 0xf4, 0x21, 0x00


	//----- nvinfo : EIATTR_SPARSE_MMA_MASK
	.align		4
.L_21:
        /*0068*/ 	.byte	0x03, 0x50
        /*006a*/ 	.short	0x0000


	//----- nvinfo : EIATTR_MAXREG_COUNT
	.align		4
        /*006c*/ 	.byte	0x03, 0x1b
        /*006e*/ 	.short	0x00ff


	//----- nvinfo : EIATTR_EXIT_INSTR_OFFSETS
	.align		4
        /*0070*/ 	.byte	0x04, 0x1c
        /*0072*/ 	.short	(.L_23 - .L_22)


	//   ....[0]....
.L_22:
        /*0074*/ 	.word	0x00000a30


	//   ....[1]....
        /*0078*/ 	.word	0x00000ab0


	//----- nvinfo : EIATTR_REQNTID
	.align		4
.L_23:
        /*007c*/ 	.byte	0x04, 0x10
        /*007e*/ 	.short	(.L_25 - .L_24)
.L_24:
        /*0080*/ 	.word	0x00000080
        /*0084*/ 	.word	0x00000001
        /*0088*/ 	.word	0x00000001


	//----- nvinfo : EIATTR_CBANK_PARAM_SIZE
	.align		4
.L_25:
        /*008c*/ 	.byte	0x03, 0x19
        /*008e*/ 	.short	0x0028


	//----- nvinfo : EIATTR_PARAM_CBANK
	.align		4
        /*0090*/ 	.byte	0x04, 0x0a
        /*0092*/ 	.short	(.L_27 - .L_26)
	.align		4
.L_26:
        /*0094*/ 	.word	index@(.nv.constant0.triton_poi_fused_convolution_leaky_relu_pixel_shuffle_9)
        /*0098*/ 	.short	0x0210
        /*009a*/ 	.short	0x0028


	//----- nvinfo : EIATTR_SW_WAR
	.align		4
.L_27:
        /*009c*/ 	.byte	0x04, 0x36
        /*009e*/ 	.short	(.L_29 - .L_28)
.L_28:
        /*00a0*/ 	.word	0x00000008
.L_29:


//--------------------- .nv.callgraph             --------------------------
	.section	.nv.callgraph,"",@"SHT_CUDA_CALLGRAPH"
	.align	4
	.sectionentsize	8
	.align		4
        /*0000*/ 	.word	0x00000000
	.align		4
        /*0004*/ 	.word	0xffffffff
	.align		4
        /*0008*/ 	.word	0x00000000
	.align		4
        /*000c*/ 	.word	0xfffffffe
	.align		4
        /*0010*/ 	.word	0x00000000
	.align		4
        /*0014*/ 	.word	0xfffffffd
	.align		4
        /*0018*/ 	.word	0x00000000
	.align		4
        /*001c*/ 	.word	0xfffffffc


//--------------------- .text.triton_poi_fused_convolution_leaky_relu_pixel_shuffle_9 --------------------------
	.section	.text.triton_poi_fused_convolution_leaky_relu_pixel_shuffle_9,"ax",@progbits
	.sectionflags	@"SHF_BARRIERS=1"
	.align	128
        .global         triton_poi_fused_convolution_leaky_relu_pixel_shuffle_9
        .type           triton_poi_fused_convolution_leaky_relu_pixel_shuffle_9,@function
        .size           triton_poi_fused_convolution_leaky_relu_pixel_shuffle_9,(.L_x_1 - triton_poi_fused_convolution_leaky_relu_pixel_shuffle_9)
        .other          triton_poi_fused_convolution_leaky_relu_pixel_shuffle_9,@"STO_CUDA_ENTRY STV_DEFAULT"
triton_poi_fused_convolution_leaky_relu_pixel_shuffle_9:
.text.triton_poi_fused_convolution_leaky_relu_pixel_shuffle_9:
[----:B------:R-:W0:Y:S01]  /*0000*/  LDC R1, c[0x0][0x28] ;  /* 0x00000a00ff017b82 */ /* 0x000e220000000800 */
[----:B------:R-:W1:Y:S07]  /*0010*/  S2R R2, SR_TID.X ;  /* 0x0000000000027919 */ /* 0x000e6e0000002100 */
[----:B------:R-:W2:Y:S01]  /*0020*/  LDC.64 R8, c[0x0][0x210] ;  /* 0x00008400ff087b82 */ /* 0x000ea20000000a00 */
[----:B------:R-:W-:Y:S01]  /*0030*/  ULDC.64 UR6, c[0x0][0x208] ;  /* 0x0000820000067ab9 */ /* 0x000fe20000000a00 */
[----:B------:R-:W3:Y:S01]  /*0040*/  S2R R15, SR_CTAID.Y ;  /* 0x00000000000f7919 */ /* 0x000ee20000002600 */
[----:B------:R-:W4:Y:S05]  /*0050*/  S2R R0, SR_CTAID.X ;  /* 0x0000000000007919 */ /* 0x000f2a0000002500 */
[----:B------:R-:W5:Y:S08]  /*0060*/  LDC.64 R10, c[0x0][0x218] ;  /* 0x00008600ff0a7b82 */ /* 0x000f700000000a00 */
[----:B------:R-:W2:Y:S01]  /*0070*/  S2UR UR5, SR_CgaCtaId ;  /* 0x00000000000579c3 */ /* 0x000ea20000008800 */
[----:B------:R-:W-:Y:S01]  /*0080*/  UMOV UR4, 0x400 ;  /* 0x0000040000047882 */ /* 0x000fe20000000000 */
[----:B------:R-:W-:Y:S01]  /*0090*/  ULDC.64 UR8, c[0x0][0x220] ;  /* 0x0000880000087ab9 */ /* 0x000fe20000000a00 */
[----:B-1----:R-:W-:-:S02]  /*00a0*/  SHF.R.U32.HI R3, RZ, 0x1, R2 ;  /* 0x00000001ff037819 */ /* 0x002fc40000011602 */
[----:B------:R-:W-:Y:S01]  /*00b0*/  LOP3.LUT R13, R2, 0x1, RZ, 0xc0, !PT ;  /* 0x00000001020d7812 */ /* 0x000fe200078ec0ff */
[----:B---3--:R-:W-:Y:S01]  /*00c0*/  IMAD.SHL.U32 R14, R15, 0x40, RZ ;  /* 0x000000400f0e7824 */ /* 0x008fe200078e00ff */
[----:B------:R-:W-:Y:S02]  /*00d0*/  SHF.R.S32.HI R16, RZ, 0x19, R15 ;  /* 0x00000019ff107819 */ /* 0x000fe4000001140f */
[----:B------:R-:W-:Y:S01]  /*00e0*/  SGXT.U32 R3, R3, 0x6 ;  /* 0x000000060303781a */ /* 0x000fe20000000000 */
[----:B----4-:R-:W-:Y:S01]  /*00f0*/  IMAD.SHL.U32 R12, R0, 0x10, RZ ;  /* 0x00000010000c7824 */ /* 0x010fe200078e00ff */
[----:B------:R-:W-:Y:S02]  /*0100*/  SGXT R16, R16, 0x1 ;  /* 0x000000011010781a */ /* 0x000fe40000000200 */
[----:B------:R-:W-:Y:S01]  /*0110*/  LOP3.LUT R5, R14, R3, RZ, 0xfc, !PT ;  /* 0x000000030e057212 */ /* 0x000fe200078efcff */
[----:B------:R-:W-:-:S03]  /*0120*/  IMAD R4, R13, 0x8, R12 ;  /* 0x000000080d047824 */ /* 0x000fc600078e020c */
[----:B------:R-:W-:Y:S02]  /*0130*/  LEA.HI R3, R16, R5, RZ, 0x8 ;  /* 0x0000000510037211 */ /* 0x000fe400078f40ff */
[----:B------:R-:W-:Y:S02]  /*0140*/  ISETP.GE.AND P0, PT, R4, 0x10, PT ;  /* 0x000000100400780c */ /* 0x000fe40003f06270 */
[----:B------:R-:W-:Y:S01]  /*0150*/  LOP3.LUT R6, R3, 0xffffff00, RZ, 0xc0, !PT ;  /* 0xffffff0003067812 */ /* 0x000fe200078ec0ff */
[----:B------:R-:W-:-:S04]  /*0160*/  IMAD R3, R5, 0x10, R4 ;  /* 0x0000001005037824 */ /* 0x000fc800078e0204 */
[----:B------:R-:W-:Y:S01]  /*0170*/  IMAD.IADD R23, R5, 0x1, -R6 ;  /* 0x0000000105177824 */ /* 0x000fe200078e0a06 */
[----:B------:R-:W-:Y:S02]  /*0180*/  CS2R R4, SRZ ;  /* 0x0000000000047805 */ /* 0x000fe4000001ff00 */
[----:B------:R-:W-:Y:S01]  /*0190*/  CS2R R6, SRZ ;  /* 0x0000000000067805 */ /* 0x000fe2000001ff00 */
[----:B--2---:R-:W-:-:S04]  /*01a0*/  IMAD.WIDE R18, R3, 0x4, R8 ;  /* 0x0000000403127825 */ /* 0x004fc800078e0208 */
[----:B-----5:R-:W-:Y:S01]  /*01b0*/  IMAD.WIDE R22, R23, 0x4, R10 ;  /* 0x0000000417167825 */ /* 0x020fe200078e020a */
[----:B------:R1:W2:Y:S04]  /*01c0*/  @!P0 LDG.E.EL.128 R4, desc[UR6][R18.64] ;  /* 0x0000000612048981 */ /* 0x0002a8000c2e1d00 */
[----:B------:R3:W2:Y:S01]  /*01d0*/  LDG.E.EL R17, desc[UR6][R22.64] ;  /* 0x0000000616117981 */ /* 0x0006a2000c2e1900 */
[----:B------:R-:W-:Y:S01]  /*01e0*/  VIADD R21, R3, 0x4 ;  /* 0x0000000403157836 */ /* 0x000fe20000000000 */
[----:B------:R-:W-:-:S03]  /*01f0*/  CS2R R10, SRZ ;  /* 0x00000000000a7805 */ /* 0x000fc6000001ff00 */
[----:B------:R-:W-:Y:S01]  /*0200*/  IMAD.WIDE R20, R21, 0x4, R8 ;  /* 0x0000000415147825 */ /* 0x000fe200078e0208 */
[----:B------:R-:W-:-:S06]  /*0210*/  CS2R R8, SRZ ;  /* 0x0000000000087805 */ /* 0x000fcc000001ff00 */
[----:B------:R4:W5:Y:S01]  /*0220*/  @!P0 LDG.E.EL.128 R8, desc[UR6][R20.64] ;  /* 0x0000000614088981 */ /* 0x000962000c2e1d00 */
[--C-:B------:R-:W-:Y:S01]  /*0230*/  SHF.R.U32.HI R24, RZ, 0x5, R2.reuse ;  /* 0x00000005ff187819 */ /* 0x100fe20000011602 */
[----:B0-----:R-:W-:Y:S01]  /*0240*/  UPRMT UR4, UR5, 0x654, UR4 ;  /* 0x0000065405047896 */ /* 0x001fe20008000004 */
[----:B-1----:R-:W-:Y:S02]  /*0250*/  SHF.R.U32.HI R18, RZ, 0x19, R15 ;  /* 0x00000019ff127819 */ /* 0x002fe4000001160f */
[----:B------:R-:W-:Y:S02]  /*0260*/  SGXT.U32 R19, R24, 0x2 ;  /* 0x000000021813781a */ /* 0x000fe40000000000 */
[----:B---3--:R-:W-:Y:S02]  /*0270*/  SHF.R.U32.HI R23, RZ, 0x1, R2 ;  /* 0x00000001ff177819 */ /* 0x008fe40000011602 */
[----:B------:R-:W-:Y:S01]  /*0280*/  LOP3.LUT R12, R12, R19, RZ, 0xfc, !PT ;  /* 0x000000130c0c7212 */ /* 0x000fe200078efcff */
[----:B------:R-:W-:Y:S01]  /*0290*/  IMAD.SHL.U32 R19, R2, 0x2, RZ ;  /* 0x0000000202137824 */ /* 0x000fe200078e00ff */
[----:B----4-:R-:W-:Y:S01]  /*02a0*/  SGXT.U32 R21, R18, 0x1 ;  /* 0x000000011215781a */ /* 0x010fe20000000000 */
[----:B------:R-:W-:Y:S01]  /*02b0*/  IMAD.SHL.U32 R18, R13, 0x200, RZ ;  /* 0x000002000d127824 */ /* 0x000fe200078e00ff */
[----:B------:R-:W-:-:S02]  /*02c0*/  SGXT.U32 R23, R23, 0x6 ;  /* 0x000000061717781a */ /* 0x000fc40000000000 */
[----:B------:R-:W-:Y:S02]  /*02d0*/  LOP3.LUT R15, R14, 0x3e, R19, 0xf8, !PT ;  /* 0x0000003e0e0f7812 */ /* 0x000fe400078ef813 */
[----:B------:R-:W-:Y:S02]  /*02e0*/  LEA R20, R13, UR4, 0x6 ;  /* 0x000000040d147c11 */ /* 0x000fe4000f8e30ff */
[----:B------:R-:W-:Y:S02]  /*02f0*/  SHF.R.S32.HI R14, RZ, 0x1, R15 ;  /* 0x00000001ff0e7819 */ /* 0x000fe4000001140f */
[C---:B------:R-:W-:Y:S02]  /*0300*/  LOP3.LUT R13, R18.reuse, R23, RZ, 0xfc, !PT ;  /* 0x00000017120d7212 */ /* 0x040fe400078efcff */
[----:B------:R-:W-:Y:S01]  /*0310*/  LEA.HI R18, R18, UR4, RZ, 0x1d ;  /* 0x0000000412127c11 */ /* 0x000fe2000f8fe8ff */
[----:B------:R-:W-:Y:S01]  /*0320*/  IMAD.IADD R21, R14, 0x1, R21 ;  /* 0x000000010e157824 */ /* 0x000fe200078e0215 */
[----:B------:R-:W-:Y:S01]  /*0330*/  LEA.HI R16, R16, R15, RZ, 0x2 ;  /* 0x0000000f10107211 */ /* 0x000fe200078f10ff */
[----:B------:R-:W-:Y:S01]  /*0340*/  IMAD R24, R13, 0x4, R20 ;  /* 0x000000040d187824 */ /* 0x000fe200078e0214 */
[----:B------:R-:W-:Y:S01]  /*0350*/  LOP3.LUT R19, R19, 0xfe, RZ, 0xc0, !PT ;  /* 0x000000fe13137812 */ /* 0x000fe200078ec0ff */
[----:B------:R-:W-:Y:S01]  /*0360*/  IMAD R13, R13, 0x4, R18 ;  /* 0x000000040d0d7824 */ /* 0x000fe200078e0212 */
[----:B------:R-:W-:Y:S01]  /*0370*/  LOP3.LUT R21, R21, 0x1ffffffe, RZ, 0xc0, !PT ;  /* 0x1ffffffe15157812 */ /* 0x000fe200078ec0ff */
[----:B------:R-:W-:Y:S01]  /*0380*/  IMAD.SHL.U32 R16, R16, 0x10, RZ ;  /* 0x0000001010107824 */ /* 0x000fe200078e00ff */
[----:B------:R-:W-:-:S04]  /*0390*/  SHF.R.U32.HI R2, RZ, 0x2, R2 ;  /* 0x00000002ff027819 */ /* 0x000fc80000011602 */
[----:B------:R-:W-:-:S05]  /*03a0*/  LOP3.LUT R2, R2, 0x18, RZ, 0xc0, !PT ;  /* 0x0000001802027812 */ /* 0x000fca00078ec0ff */
[----:B------:R-:W-:Y:S01]  /*03b0*/  VIADD R2, R2, UR4 ;  /* 0x0000000402027c36 */ /* 0x000fe20008000000 */
[C---:B--2---:R-:W-:Y:S01]  /*03c0*/  FSETP.GT.AND P2, PT, R17.reuse, -R6, PT ;  /* 0x800000061100720b */ /* 0x044fe20003f44000 */
[C---:B------:R-:W-:Y:S01]  /*03d0*/  FADD R6, R17.reuse, R6 ;  /* 0x0000000611067221 */ /* 0x040fe20000000000 */
[C---:B------:R-:W-:Y:S01]  /*03e0*/  FSETP.GT.AND P4, PT, R17.reuse, -R4, PT ;  /* 0x800000041100720b */ /* 0x040fe20003f84000 */
[C---:B------:R-:W-:Y:S01]  /*03f0*/  FADD R15, R17.reuse, R4 ;  /* 0x00000004110f7221 */ /* 0x040fe20000000000 */
[C---:B------:R-:W-:Y:S01]  /*0400*/  FSETP.GT.AND P3, PT, R17.reuse, -R5, PT ;  /* 0x800000051100720b */ /* 0x040fe20003f64000 */
[C---:B------:R-:W-:Y:S01]  /*0410*/  FADD R20, R17.reuse, R7 ;  /* 0x0000000711147221 */ /* 0x040fe20000000000 */
[C---:B------:R-:W-:Y:S01]  /*0420*/  FSETP.GT.AND P1, PT, R17.reuse, -R7, PT ;  /* 0x800000071100720b */ /* 0x040fe20003f24000 */
[----:B------:R-:W-:Y:S01]  /*0430*/  FADD R18, R17, R5 ;  /* 0x0000000511127221 */ /* 0x000fe20000000000 */
[----:B------:R-:W-:Y:S01]  /*0440*/  SEL R7, RZ, 0x1, !P2 ;  /* 0x00000001ff077807 */ /* 0x000fe20005000000 */
[----:B------:R-:W-:Y:S01]  /*0450*/  IMAD.IADD R4, R14, 0x1, -R21 ;  /* 0x000000010e047824 */ /* 0x000fe200078e0a15 */
[----:B------:R-:W-:-:S02]  /*0460*/  SEL R22, RZ, 0x1, !P4 ;  /* 0x00000001ff167807 */ /* 0x000fc40006000000 */
[----:B------:R-:W-:Y:S01]  /*0470*/  SEL R5, RZ, 0x1, !P3 ;  /* 0x00000001ff057807 */ /* 0x000fe20005800000 */
[----:B------:R-:W-:Y:S01]  /*0480*/  @!P2 FMUL R6, R6, 0.0099999997764825820923 ;  /* 0x3c23d70a0606a820 */ /* 0x000fe20000400000 */
[----:B-----5:R-:W-:Y:S01]  /*0490*/  FSETP.GT.AND P2, PT, R17, -R10, PT ;  /* 0x8000000a1100720b */ /* 0x020fe20003f44000 */
[----:B------:R-:W-:Y:S01]  /*04a0*/  @!P4 FMUL R15, R15, 0.0099999997764825820923 ;  /* 0x3c23d70a0f0fc820 */ /* 0x000fe20000400000 */
[----:B------:R-:W-:Y:S01]  /*04b0*/  SEL R14, RZ, 0x1, !P1 ;  /* 0x00000001ff0e7807 */ /* 0x000fe20004800000 */
[----:B------:R-:W-:Y:S01]  /*04c0*/  @!P3 FMUL R18, R18, 0.0099999997764825820923 ;  /* 0x3c23d70a1212b820 */ /* 0x000fe20000400000 */
[C---:B------:R-:W-:Y:S01]  /*04d0*/  FSETP.GT.AND P4, PT, R17.reuse, -R8, PT ;  /* 0x800000081100720b */ /* 0x040fe20003f84000 */
[----:B------:R-:W-:Y:S01]  /*04e0*/  @!P1 FMUL R20, R20, 0.0099999997764825820923 ;  /* 0x3c23d70a14149820 */ /* 0x000fe20000400000 */
[C---:B------:R-:W-:Y:S01]  /*04f0*/  FSETP.GT.AND P3, PT, R17.reuse, -R9, PT ;  /* 0x800000091100720b */ /* 0x040fe20003f64000 */
[----:B------:R0:W-:Y:S01]  /*0500*/  STS [R24], R15 ;  /* 0x0000000f18007388 */ /* 0x0001e20000000800 */
[C---:B------:R-:W-:Y:S01]  /*0510*/  FSETP.GT.AND P1, PT, R17.reuse, -R11, PT ;  /* 0x8000000b1100720b */ /* 0x040fe20003f24000 */
[----:B------:R-:W-:Y:S01]  /*0520*/  FADD R8, R17, R8 ;  /* 0x0000000811087221 */ /* 0x000fe20000000000 */
[----:B------:R-:W-:Y:S01]  /*0530*/  PRMT R5, R22, 0x3340, R5 ;  /* 0x0000334016057816 */ /* 0x000fe20000000005 */
[----:B------:R1:W-:Y:S01]  /*0540*/  STS [R13+0x210], R6 ;  /* 0x000210060d007388 */ /* 0x0003e20000000800 */
[----:B------:R-:W-:Y:S01]  /*0550*/  PRMT R14, R7, 0x3340, R14 ;  /* 0x00003340070e7816 */ /* 0x000fe2000000000e */
[C---:B------:R-:W-:Y:S01]  /*0560*/  FADD R22, R17.reuse, R10 ;  /* 0x0000000a11167221 */ /* 0x040fe20000000000 */
[----:B------:R-:W-:Y:S01]  /*0570*/  SEL R26, RZ, 0x1, !P2 ;  /* 0x00000001ff1a7807 */ /* 0x000fe20005000000 */
[C---:B------:R-:W-:Y:S01]  /*0580*/  FADD R10, R17.reuse, R9 ;  /* 0x00000009110a7221 */ /* 0x040fe20000000000 */
[----:B------:R-:W-:Y:S01]  /*0590*/  SEL R7, RZ, 0x1, !P1 ;  /* 0x00000001ff077807 */ /* 0x000fe20004800000 */
[----:B0-----:R-:W-:Y:S01]  /*05a0*/  FADD R24, R17, R11 ;  /* 0x0000000b11187221 */ /* 0x001fe20000000000 */
[----:B------:R-:W-:Y:S01]  /*05b0*/  SEL R11, RZ, 0x1, !P4 ;  /* 0x00000001ff0b7807 */ /* 0x000fe20006000000 */
[----:B------:R-:W-:Y:S01]  /*05c0*/  @!P2 FMUL R22, R22, 0.0099999997764825820923 ;  /* 0x3c23d70a1616a820 */ /* 0x000fe20000400000 */
[----:B------:R-:W-:Y:S01]  /*05d0*/  PRMT R26, R26, 0x3340, R7 ;  /* 0x000033401a1a7816 */ /* 0x000fe20000000007 */
[----:B------:R-:W-:Y:S01]  /*05e0*/  @!P4 FMUL R8, R8, 0.0099999997764825820923 ;  /* 0x3c23d70a0808c820 */ /* 0x000fe20000400000 */
[----:B-1----:R-:W-:Y:S01]  /*05f0*/  SEL R6, RZ, 0x1, !P3 ;  /* 0x00000001ff067807 */ /* 0x002fe20005800000 */
[----:B------:R-:W-:Y:S01]  /*0600*/  @!P3 FMUL R10, R10, 0.0099999997764825820923 ;  /* 0x3c23d70a0a0ab820 */ /* 0x000fe20000400000 */
[----:B------:R-:W-:Y:S01]  /*0610*/  @!P1 FMUL R24, R24, 0.0099999997764825820923 ;  /* 0x3c23d70a18189820 */ /* 0x000fe20000400000 */
[----:B------:R-:W-:Y:S01]  /*0620*/  PRMT R14, R5, 0x5410, R14 ;  /* 0x00005410050e7816 */ /* 0x000fe2000000000e */
[----:B------:R-:W-:Y:S01]  /*0630*/  STS [R13+0x108], R18 ;  /* 0x000108120d007388 */ /* 0x000fe20000000800 */
[----:B------:R-:W-:-:S02]  /*0640*/  PRMT R11, R11, 0x3340, R6 ;  /* 0x000033400b0b7816 */ /* 0x000fc40000000006 */
[----:B------:R-:W-:Y:S01]  /*0650*/  IADD3 R6, P2, R3, UR8, RZ ;  /* 0x0000000803067c10 */ /* 0x000fe2000ff5e0ff */
[----:B------:R-:W-:Y:S01]  /*0660*/  STS [R13+0x318], R20 ;  /* 0x000318140d007388 */ /* 0x000fe20000000800 */
[----:B------:R-:W-:Y:S02]  /*0670*/  PRMT R15, R11, 0x5410, R26 ;  /* 0x000054100b0f7816 */ /* 0x000fe4000000001a */
[----:B------:R-:W-:Y:S01]  /*0680*/  LEA.HI.X.SX32 R7, R3, UR9, 0x1, P2 ;  /* 0x0000000903077c11 */ /* 0x000fe200090f0eff */
[----:B------:R0:W-:Y:S01]  /*0690*/  STS [R13+0x420], R8 ;  /* 0x000420080d007388 */ /* 0x0001e20000000800 */
[C---:B------:R-:W-:Y:S02]  /*06a0*/  LOP3.LUT R3, R19.reuse, 0x100, RZ, 0xfc, !PT ;  /* 0x0000010013037812 */ /* 0x040fe400078efcff */
[----:B------:R-:W-:Y:S01]  /*06b0*/  LOP3.LUT R5, R19, 0x200, RZ, 0xfc, !PT ;  /* 0x0000020013057812 */ /* 0x000fe200078efcff */
[----:B------:R1:W-:Y:S01]  /*06c0*/  STS [R13+0x528], R10 ;  /* 0x0005280a0d007388 */ /* 0x0003e20000000800 */
[----:B------:R-:W-:-:S02]  /*06d0*/  SHF.R.U32.HI R3, RZ, 0x3, R3 ;  /* 0x00000003ff037819 */ /* 0x000fc40000011603 */
[----:B------:R-:W-:Y:S01]  /*06e0*/  SHF.R.U32.HI R5, RZ, 0x3, R5 ;  /* 0x00000003ff057819 */ /* 0x000fe20000011605 */
[----:B------:R-:W-:Y:S01]  /*06f0*/  STS [R13+0x630], R22 ;  /* 0x000630160d007388 */ /* 0x000fe20000000800 */
[----:B------:R-:W-:Y:S01]  /*0700*/  LOP3.LUT R3, R3, 0x38, RZ, 0xc0, !PT ;  /* 0x0000003803037812 */ /* 0x000fe200078ec0ff */
[----:B0-----:R-:W-:Y:S01]  /*0710*/  IMAD R8, R19, 0x4, R2 ;  /* 0x0000000413087824 */ /* 0x001fe200078e0202 */
[----:B------:R-:W-:Y:S01]  /*0720*/  LOP3.LUT R5, R5, 0x58, RZ, 0xc0, !PT ;  /* 0x0000005805057812 */ /* 0x000fe200078ec0ff */
[----:B------:R0:W-:Y:S01]  /*0730*/  STS [R13+0x738], R24 ;  /* 0x000738180d007388 */ /* 0x0001e20000000800 */
[----:B------:R-:W-:Y:S01]  /*0740*/  SHF.R.S32.HI R11, RZ, 0x1b, R0 ;  /* 0x0000001bff0b7819 */ /* 0x000fe20000011400 */
[----:B------:R-:W-:Y:S02]  /*0750*/  VIADD R0, R3, UR4 ;  /* 0x0000000403007c36 */ /* 0x000fe40008000000 */
[----:B------:R2:W-:Y:S01]  /*0760*/  @!P0 STG.E.64 desc[UR6][R6.64], R14 ;  /* 0x0000000e06008986 */ /* 0x0005e2000c101b06 */
[----:B-1----:R-:W-:Y:S01]  /*0770*/  VIADD R10, R5, UR4 ;  /* 0x00000004050a7c36 */ /* 0x002fe20008000000 */
[----:B------:R-:W-:Y:S01]  /*0780*/  SGXT R11, R11, 0x1 ;  /* 0x000000010b0b781a */ /* 0x000fe20000000200 */
[----:B------:R-:W-:Y:S02]  /*0790*/  BAR.SYNC.DEFER_BLOCKING 0x0 ;  /* 0x0000000000007b1d */ /* 0x000fe40000010000 */
[----:B------:R-:W-:Y:S01]  /*07a0*/  IMAD R2, R19, 0x4, R10 ;  /* 0x0000000413027824 */ /* 0x000fe200078e020a */
[----:B0-----:R-:W-:-:S02]  /*07b0*/  LEA.HI R13, R11, R12, RZ, 0x2 ;  /* 0x0000000c0b0d7211 */ /* 0x001fc400078f10ff */
[----:B------:R-:W-:Y:S02]  /*07c0*/  LOP3.LUT R10, R12, 0x4, RZ, 0xfc, !PT ;  /* 0x000000040c0a7812 */ /* 0x000fe400078efcff */
[C---:B------:R-:W-:Y:S01]  /*07d0*/  LOP3.LUT R5, R13.reuse, 0x7ffffff4, RZ, 0xc0, !PT ;  /* 0x7ffffff40d057812 */ /* 0x040fe200078ec0ff */
[----:B------:R-:W-:Y:S01]  /*07e0*/  IMAD.SHL.U32 R13, R13, 0x4, RZ ;  /* 0x000000040d0d7824 */ /* 0x000fe200078e00ff */
[----:B------:R-:W-:Y:S01]  /*07f0*/  ISETP.GE.AND P1, PT, R10, 0x10, PT ;  /* 0x000000100a00780c */ /* 0x000fe20003f26270 */
[----:B--2---:R-:W-:Y:S01]  /*0800*/  IMAD R6, R19, 0x4, R0 ;  /* 0x0000000413067824 */ /* 0x004fe200078e0200 */
[----:B------:R-:W-:Y:S01]  /*0810*/  LOP3.LUT R15, R16, 0xffffffc0, RZ, 0xc0, !PT ;  /* 0xffffffc0100f7812 */ /* 0x000fe200078ec0ff */
[C---:B------:R-:W-:Y:S01]  /*0820*/  IMAD.IADD R0, R12.reuse, 0x1, -R5 ;  /* 0x000000010c007824 */ /* 0x040fe200078e0a05 */
[----:B------:R-:W-:Y:S02]  /*0830*/  LOP3.LUT R14, R12, 0x8, RZ, 0xfc, !PT ;  /* 0x000000080c0e7812 */ /* 0x000fe400078efcff */
[C---:B------:R-:W-:Y:S01]  /*0840*/  LEA.HI R10, R11.reuse, R10, RZ, 0x2 ;  /* 0x0000000a0b0a7211 */ /* 0x040fe200078f10ff */
[----:B------:R-:W-:Y:S01]  /*0850*/  IMAD R15, R4, 0x8, R15 ;  /* 0x00000008040f7824 */ /* 0x000fe200078e020f */
[----:B------:R-:W-:Y:S01]  /*0860*/  ISETP.GE.AND P2, PT, R14, 0x10, PT ;  /* 0x000000100e00780c */ /* 0x000fe20003f46270 */
[----:B------:R-:W0:Y:S01]  /*0870*/  LDC.64 R4, c[0x0][0x228] ;  /* 0x00008a00ff047b82 */ /* 0x000e220000000a00 */
[----:B------:R-:W-:Y:S01]  /*0880*/  LEA.HI R14, R11, R14, RZ, 0x2 ;  /* 0x0000000e0b0e7211 */ /* 0x000fe200078f10ff */
[----:B------:R-:W-:Y:S01]  /*0890*/  IMAD R0, R0, 0x2, R15 ;  /* 0x0000000200007824 */ /* 0x000fe200078e020f */
[----:B------:R-:W-:Y:S01]  /*08a0*/  LOP3.LUT R15, R19, 0x300, RZ, 0xfc, !PT ;  /* 0x00000300130f7812 */ /* 0x000fe200078efcff */
[----:B------:R-:W-:Y:S01]  /*08b0*/  IMAD.SHL.U32 R10, R10, 0x4, RZ ;  /* 0x000000040a0a7824 */ /* 0x000fe200078e00ff */
[----:B------:R-:W-:Y:S01]  /*08c0*/  ISETP.GE.AND P0, PT, R12, 0x10, PT ;  /* 0x000000100c00780c */ /* 0x000fe20003f06270 */
[----:B------:R-:W1:Y:S01]  /*08d0*/  LDS.64 R8, [R8] ;  /* 0x0000000008087984 */ /* 0x000e620000000a00 */
[----:B------:R-:W-:Y:S01]  /*08e0*/  IMAD.SHL.U32 R14, R14, 0x4, RZ ;  /* 0x000000040e0e7824 */ /* 0x000fe200078e00ff */
[----:B------:R-:W-:-:S02]  /*08f0*/  LOP3.LUT R12, R12, 0xc, RZ, 0xfc, !PT ;  /* 0x0000000c0c0c7812 */ /* 0x000fc400078efcff */
[----:B------:R-:W2:Y:S01]  /*0900*/  LDS.64 R6, [R6+0x400] ;  /* 0x0004000006067984 */ /* 0x000ea20000000a00 */
[----:B------:R-:W-:Y:S02]  /*0910*/  SHF.R.U32.HI R16, RZ, 0x3, R15 ;  /* 0x00000003ff107819 */ /* 0x000fe4000001160f */
[----:B------:R-:W-:Y:S01]  /*0920*/  LOP3.LUT R13, R13, 0xffffffd0, RZ, 0xc0, !PT ;  /* 0xffffffd00d0d7812 */ /* 0x000fe200078ec0ff */
[----:B------:R-:W3:Y:S01]  /*0930*/  LDS.64 R2, [R2+0x800] ;  /* 0x0008000002027984 */ /* 0x000ee20000000a00 */
[----:B------:R-:W-:Y:S02]  /*0940*/  LOP3.LUT R15, R10, 0xfffffff0, RZ, 0xc0, !PT ;  /* 0xfffffff00a0f7812 */ /* 0x000fe400078ec0ff */
[----:B------:R-:W-:Y:S01]  /*0950*/  LOP3.LUT R17, R14, 0xfffffff0, RZ, 0xc0, !PT ;  /* 0xfffffff00e117812 */ /* 0x000fe200078ec0ff */
[--C-:B------:R-:W-:Y:S01]  /*0960*/  IMAD.IADD R13, R13, 0x1, R0.reuse ;  /* 0x000000010d0d7824 */ /* 0x100fe200078e0200 */
[----:B------:R-:W-:Y:S01]  /*0970*/  LOP3.LUT R16, R16, 0x78, RZ, 0xc0, !PT ;  /* 0x0000007810107812 */ /* 0x000fe200078ec0ff */
[--C-:B------:R-:W-:Y:S01]  /*0980*/  IMAD.IADD R21, R15, 0x1, R0.reuse ;  /* 0x000000010f157824 */ /* 0x100fe200078e0200 */
[----:B------:R-:W-:Y:S01]  /*0990*/  ISETP.GE.AND P3, PT, R12, 0x10, PT ;  /* 0x000000100c00780c */ /* 0x000fe20003f66270 */
[----:B------:R-:W-:-:S02]  /*09a0*/  IMAD.IADD R23, R17, 0x1, R0 ;  /* 0x0000000111177824 */ /* 0x000fc400078e0200 */
[----:B------:R-:W-:Y:S02]  /*09b0*/  VIADD R10, R16, UR4 ;  /* 0x00000004100a7c36 */ /* 0x000fe40008000000 */
[----:B0-----:R-:W-:-:S04]  /*09c0*/  IMAD.WIDE R14, R13, 0x4, R4 ;  /* 0x000000040d0e7825 */ /* 0x001fc800078e0204 */
[----:B------:R-:W-:-:S04]  /*09d0*/  IMAD.WIDE R16, R21, 0x4, R4 ;  /* 0x0000000415107825 */ /* 0x000fc800078e0204 */
[----:B------:R-:W-:-:S04]  /*09e0*/  IMAD.WIDE R20, R23, 0x4, R4 ;  /* 0x0000000417147825 */ /* 0x000fc800078e0204 */
[----:B------:R-:W-:Y:S01]  /*09f0*/  IMAD R10, R19, 0x4, R10 ;  /* 0x00000004130a7824 */ /* 0x000fe200078e020a */
[----:B-1----:R0:W-:Y:S04]  /*0a00*/  @!P0 STG.E.64 desc[UR6][R14.64], R8 ;  /* 0x000000080e008986 */ /* 0x0021e8000c101b06 */
[----:B--2---:R0:W-:Y:S04]  /*0a10*/  @!P1 STG.E.64 desc[UR6][R16.64], R6 ;  /* 0x0000000610009986 */ /* 0x0041e8000c101b06 */
[----:B---3--:R0:W-:Y:S02]  /*0a20*/  @!P2 STG.E.64 desc[UR6][R20.64], R2 ;  /* 0x000000021400a986 */ /* 0x0081e4000c101b06 */
[----:B0-----:R-:W-:Y:S05]  /*0a30*/  @P3 EXIT ;  /* 0x000000000000394d */ /* 0x001fea0003800000 */
[----:B0-----:R-:W0:Y:S01]  /*0a40*/  LDS.64 R2, [R10+0xc00] ;  /* 0x000c00000a027984 */ /* 0x001e220000000a00 */
[----:B------:R-:W-:-:S05]  /*0a50*/  LEA.HI R11, R11, R12, RZ, 0x2 ;  /* 0x0000000c0b0b7211 */ /* 0x000fca00078f10ff */
[----:B------:R-:W-:-:S05]  /*0a60*/  IMAD.SHL.U32 R11, R11, 0x4, RZ ;  /* 0x000000040b0b7824 */ /* 0x000fca00078e00ff */
[----:B------:R-:W-:-:S05]  /*0a70*/  LOP3.LUT R11, R11, 0xfffffff0, RZ, 0xc0, !PT ;  /* 0xfffffff00b0b7812 */ /* 0x000fca00078ec0ff */
[----:B------:R-:W-:-:S04]  /*0a80*/  IMAD.IADD R11, R11, 0x1, R0 ;  /* 0x000000010b0b7824 */ /* 0x000fc800078e0200 */
[----:B------:R-:W-:-:S05]  /*0a90*/  IMAD.WIDE R4, R11, 0x4, R4 ;  /* 0x000000040b047825 */ /* 0x000fca00078e0204 */
[----:B0-----:R-:W-:Y:S01]  /*0aa0*/  STG.E.64 desc[UR6][R4.64], R2 ;  /* 0x0000000204007986 */ /* 0x001fe2000c101b06 */
[----:B------:R-:W-:Y:S05]  /*0ab0*/  EXIT ;  /* 0x000000000000794d */ /* 0x000fea0003800000 */
.L_x_0:
[----:B------:R-:W-:-:S00]  /*0ac0*/  BRA `(.L_x_0) ;  /* 0xfffffffc00fc7947 */ /* 0x000fc0000383ffff */
[----:B------:R-:W-:-:S00]  /*0ad0*/  NOP ;  /* 0x0000000000007918 */ /* 0x000fc00000000000 */
        /* <DEDUP_REMOVED lines=10> */
.L_x_1:


//--------------------- .nv.shared.triton_poi_fused_convolution_leaky_relu_pixel_shuffle_9 --------------------------
	.section	.nv.shared.triton_poi_fused_convolution_leaky_relu_pixel_shuffle_9,"aw",@nobits
	.sectionflags	@""
	.align	16
	.zero		1024


//--------------------- .nv.constant0.triton_poi_fused_convolution_leaky_relu_pixel_shuffle_9 --------------------------
	.section	.nv.constant0.triton_poi_fused_convolution_leaky_relu_pixel_shuffle_9,"a",@progbits
	.sectionflags	@""
	.align	4
.nv.constant0.triton_poi_fused_convolution_leaky_relu_pixel_shuffle_9:
	.zero		568
